	.headerflags	@"EF_CUDA_TEXMODE_UNIFIED EF_CUDA_64BIT_ADDRESS EF_CUDA_ACCELERATORS EF_CUDA_SM90 EF_CUDA_VIRTUAL_SM(EF_CUDA_SM90)"
	.elftype	@"ET_EXEC"


//--------------------- .nv.info                  --------------------------
	.section	.nv.info,"",@"SHT_CUDA_INFO"
	.align	4


	//----- nvinfo : EIATTR_REGCOUNT
	.align		4
        /*0000*/ 	.byte	0x04, 0x2f
        /*0002*/ 	.short	(.L_3 - .L_2)
	.align		4
.L_2:
        /*0004*/ 	.word	index@(triton_poi_fused__native_batch_norm_legit_no_training__prelu_kernel_add_cat_30)
        /*0008*/ 	.word	0x0000001a


	//----- nvinfo : EIATTR_MIN_STACK_SIZE
	.align		4
.L_3:
        /*000c*/ 	.byte	0x04, 0x12
        /*000e*/ 	.short	(.L_5 - .L_4)
	.align		4
.L_4:
        /*0010*/ 	.word	index@(triton_poi_fused__native_batch_norm_legit_no_training__prelu_kernel_add_cat_30)
        /*0014*/ 	.word	0x00000000


	//----- nvinfo : EIATTR_FRAME_SIZE
	.align		4
.L_5:
        /*0018*/ 	.byte	0x04, 0x11
        /*001a*/ 	.short	(.L_7 - .L_6)
	.align		4
.L_6:
        /*001c*/ 	.word	index@(triton_poi_fused__native_batch_norm_legit_no_training__prelu_kernel_add_cat_30)
        /*0020*/ 	.word	0x00000000


	//----- nvinfo : EIATTR_MIN_STACK_SIZE
	.align		4
.L_7:
        /*0024*/ 	.byte	0x04, 0x12
        /*0026*/ 	.short	(.L_9 - .L_8)
	.align		4
.L_8:
        /*0028*/ 	.word	index@(triton_poi_fused__native_batch_norm_legit_no_training__prelu_kernel_add_cat_30)
        /*002c*/ 	.word	0x00000000
.L_9:


//--------------------- .nv.info.triton_poi_fused__native_batch_norm_legit_no_training__prelu_kernel_add_cat_30 --------------------------
	.section	.nv.info.triton_poi_fused__native_batch_norm_legit_no_training__prelu_kernel_add_cat_30,"",@"SHT_CUDA_INFO"
	.sectionflags	@""
	.align	4


	//----- nvinfo : EIATTR_CUDA_API_VERSION
	.align		4
        /*0000*/ 	.byte	0x04, 0x37
        /*0002*/ 	.short	(.L_11 - .L_10)
.L_10:
        /*0004*/ 	.word	0x0000007c


	//----- nvinfo : EIATTR_KPARAM_INFO
	.align		4
.L_11:
        /*0008*/ 	.byte	0x04, 0x17
        /*000a*/ 	.short	(.L_13 - .L_12)
.L_12:
        /*000c*/ 	.word	0x00000000
        /*0010*/ 	.short	0x000b
        /*0012*/ 	.short	0x0058
        /*0014*/ 	.byte	0x00, 0xf0, 0x11, 0x00


	//----- nvinfo : EIATTR_KPARAM_INFO
	.align		4
.L_13:
        /*0018*/ 	.byte	0x04, 0x17
        /*001a*/ 	.short	(.L_15 - .L_14)
.L_14:
        /*001c*/ 	.word	0x00000000
        /*0020*/ 	.short	0x000a
        /*0022*/ 	.short	0x0050
        /*0024*/ 	.byte	0x00, 0xf4, 0x21, 0x00


	//----- nvinfo : EIATTR_KPARAM_INFO
	.align		4
.L_15:
        /*0028*/ 	.byte	0x04, 0x17
        /*002a*/ 	.short	(.L_17 - .L_16)
.L_16:
        /*002c*/ 	.word	0x00000000
        /*0030*/ 	.short	0x0009
        /*0032*/ 	.short	0x0048
        /*0034*/ 	.byte	0x00, 0xf4, 0x21, 0x00


	//----- nvinfo : EIATTR_KPARAM_INFO
	.align		4
.L_17:
        /*0038*/ 	.byte	0x04, 0x17
        /*003a*/ 	.short	(.L_19 - .L_18)
.L_18:
        /*003c*/ 	.word	0x00000000
        /*0040*/ 	.short	0x0008
        /*0042*/ 	.short	0x0040
        /*0044*/ 	.byte	0x00, 0xf4, 0x21, 0x00


	//----- nvinfo : EIATTR_KPARAM_INFO
	.align		4
.L_19:
        /*0048*/ 	.byte	0x04, 0x17
        /*004a*/ 	.short	(.L_21 - .L_20)
.L_20:
        /*004c*/ 	.word	0x00000000
        /*0050*/ 	.short	0x0007
        /*0052*/ 	.short	0x0038
        /*0054*/ 	.byte	0x00, 0xf4, 0x21, 0x00


	//----- nvinfo : EIATTR_KPARAM_INFO
	.align		4
.L_21:
        /*0058*/ 	.byte	0x04, 0x17
        /*005a*/ 	.short	(.L_23 - .L_22)
.L_22:
        /*005c*/ 	.word	0x00000000
        /*0060*/ 	.short	0x0006
        /*0062*/ 	.short	0x0030
        /*0064*/ 	.byte	0x00, 0xf4, 0x21, 0x00


	//----- nvinfo : EIATTR_KPARAM_INFO
	.align		4
.L_23:
        /*0068*/ 	.byte	0x04, 0x17
        /*006a*/ 	.short	(.L_25 - .L_24)
.L_24:
        /*006c*/ 	.word	0x00000000
        /*0070*/ 	.short	0x0005
        /*0072*/ 	.short	0x0028
        /*0074*/ 	.byte	0x00, 0xf4, 0x21, 0x00


	//----- nvinfo : EIATTR_KPARAM_INFO
	.align		4
.L_25:
        /*0078*/ 	.byte	0x04, 0x17
        /*007a*/ 	.short	(.L_27 - .L_26)
.L_26:
        /*007c*/ 	.word	0x00000000
        /*0080*/ 	.short	0x0004
        /*0082*/ 	.short	0x0020
        /*0084*/ 	.byte	0x00, 0xf4, 0x21, 0x00


	//----- nvinfo : EIATTR_KPARAM_INFO
	.align		4
.L_27:
        /*0088*/ 	.byte	0x04, 0x17
        /*008a*/ 	.short	(.L_29 - .L_28)
.L_28:
        /*008c*/ 	.word	0x00000000
        /*0090*/ 	.short	0x0003
        /*0092*/ 	.short	0x0018
        /*0094*/ 	.byte	0x00, 0xf4, 0x21, 0x00


	//----- nvinfo : EIATTR_KPARAM_INFO
	.align		4
.L_29:
        /*0098*/ 	.byte	0x04, 0x17
        /*009a*/ 	.short	(.L_31 - .L_30)
.L_30:
        /*009c*/ 	.word	0x00000000
        /*00a0*/ 	.short	0x0002
        /*00a2*/ 	.short	0x0010
        /*00a4*/ 	.byte	0x00, 0xf4, 0x21, 0x00


	//----- nvinfo : EIATTR_KPARAM_INFO
	.align		4
.L_31:
        /*00a8*/ 	.byte	0x04, 0x17
        /*00aa*/ 	.short	(.L_33 - .L_32)
.L_32:
        /*00ac*/ 	.word	0x00000000
        /*00b0*/ 	.short	0x0001
        /*00b2*/ 	.short	0x0008
        /*00b4*/ 	.byte	0x00, 0xf4, 0x21, 0x00


	//----- nvinfo : EIATTR_KPARAM_INFO
	.align		4
.L_33:
        /*00b8*/ 	.byte	0x04, 0x17
        /*00ba*/ 	.short	(.L_35 - .L_34)
.L_34:
        /*00bc*/ 	.word	0x00000000
        /*00c0*/ 	.short	0x0000
        /*00c2*/ 	.short	0x0000
        /*00c4*/ 	.byte	0x00, 0xf4, 0x21, 0x00


	//----- nvinfo : EIATTR_SPARSE_MMA_MASK
	.align		4
.L_35:
        /*00c8*/ 	.byte	0x03, 0x50
        /*00ca*/ 	.short	0x0000


	//----- nvinfo : EIATTR_MAXREG_COUNT
	.align		4
        /*00cc*/ 	.byte	0x03, 0x1b
        /*00ce*/ 	.short	0x00ff


	//----- nvinfo : EIATTR_EXIT_INSTR_OFFSETS
	.align		4
        /*00d0*/ 	.byte	0x04, 0x1c
        /*00d2*/ 	.short	(.L_37 - .L_36)


	//   ....[0]....
.L_36:
        /*00d4*/ 	.word	0x00000520


	//----- nvinfo : EIATTR_REQNTID
	.align		4
.L_37:
        /*00d8*/ 	.byte	0x04, 0x10
        /*00da*/ 	.short	(.L_39 - .L_38)
.L_38:
        /*00dc*/ 	.word	0x00000080
        /*00e0*/ 	.word	0x00000001
        /*00e4*/ 	.word	0x00000001


	//----- nvinfo : EIATTR_CBANK_PARAM_SIZE
	.align		4
.L_39:
        /*00e8*/ 	.byte	0x03, 0x19
        /*00ea*/ 	.short	0x005c


	//----- nvinfo : EIATTR_PARAM_CBANK
	.align		4
        /*00ec*/ 	.byte	0x04, 0x0a
        /*00ee*/ 	.short	(.L_41 - .L_40)
	.align		4
.L_40:
        /*00f0*/ 	.word	index@(.nv.constant0.triton_poi_fused__native_batch_norm_legit_no_training__prelu_kernel_add_cat_30)
        /*00f4*/ 	.short	0x0210
        /*00f6*/ 	.short	0x005c


	//----- nvinfo : EIATTR_SW_WAR
	.align		4
.L_41:
        /*00f8*/ 	.byte	0x04, 0x36
        /*00fa*/ 	.short	(.L_43 - .L_42)
.L_42:
        /*00fc*/ 	.word	0x00000008
.L_43:


//--------------------- .nv.callgraph             --------------------------
	.section	.nv.callgraph,"",@"SHT_CUDA_CALLGRAPH"
	.align	4
	.sectionentsize	8
	.align		4
        /*0000*/ 	.word	0x00000000
	.align		4
        /*0004*/ 	.word	0xffffffff
	.align		4
        /*0008*/ 	.word	0x00000000
	.align		4
        /*000c*/ 	.word	0xfffffffe
	.align		4
        /*0010*/ 	.word	0x00000000
	.align		4
        /*0014*/ 	.word	0xfffffffd
	.align		4
        /*0018*/ 	.word	0x00000000
	.align		4
        /*001c*/ 	.word	0xfffffffc


//--------------------- .nv.constant4             --------------------------
	.section	.nv.constant4,"a",@progbits
	.align	8
	.align		8
.nv.constant4:
        /*0000*/ 	.dword	_$_str
	.align		8
        /*0008*/ 	.dword	_$_str_$_2


//--------------------- .text.triton_poi_fused__native_batch_norm_legit_no_training__prelu_kernel_add_cat_30 --------------------------
	.section	.text.triton_poi_fused__native_batch_norm_legit_no_training__prelu_kernel_add_cat_30,"ax",@progbits
	.align	128
        .global         triton_poi_fused__native_batch_norm_legit_no_training__prelu_kernel_add_cat_30
        .type           triton_poi_fused__native_batch_norm_legit_no_training__prelu_kernel_add_cat_30,@function
        .size           triton_poi_fused__native_batch_norm_legit_no_training__prelu_kernel_add_cat_30,(.L_x_1 - triton_poi_fused__native_batch_norm_legit_no_training__prelu_kernel_add_cat_30)
        .other          triton_poi_fused__native_batch_norm_legit_no_training__prelu_kernel_add_cat_30,@"STO_CUDA_ENTRY STV_DEFAULT"
triton_poi_fused__native_batch_norm_legit_no_training__prelu_kernel_add_cat_30:
.text.triton_poi_fused__native_batch_norm_legit_no_training__prelu_kernel_add_cat_30:
[----:B------:R-:W-:Y:S01]  /*0000*/  LDC R1, c[0x0][0x28] ;  /* 0x00000a00ff017b82 */ /* 0x000fe20000000800 */
[----:B------:R-:W1:Y:S07]  /*0010*/  S2R R0, SR_TID.X ;  /* 0x0000000000007919 */ /* 0x000e6e0000002100 */
[----:B------:R-:W2:Y:S01]  /*0020*/  LDC.64 R10, c[0x0][0x228] ;  /* 0x00008a00ff0a7b82 */ /* 0x000ea20000000a00 */
[----:B------:R-:W-:Y:S01]  /*0030*/  ULDC.64 UR4, c[0x0][0x208] ;  /* 0x0000820000047ab9 */ /* 0x000fe20000000a00 */
[----:B------:R-:W3:Y:S06]  /*0040*/  S2R R5, SR_CTAID.X ;  /* 0x0000000000057919 */ /* 0x000eec0000002500 */
[----:B------:R-:W4:Y:S08]  /*0050*/  LDC.64 R20, c[0x0][0x220] ;  /* 0x00008800ff147b82 */ /* 0x000f300000000a00 */
[----:B------:R-:W5:Y:S08]  /*0060*/  LDC.64 R16, c[0x0][0x238] ;  /* 0x00008e00ff107b82 */ /* 0x000f700000000a00 */
[----:B------:R-:W4:Y:S01]  /*0070*/  LDC.64 R18, c[0x0][0x230] ;  /* 0x00008c00ff127b82 */ /* 0x000f220000000a00 */
[----:B-1----:R-:W-:-:S07]  /*0080*/  SHF.L.U32 R0, R0, 0x1, RZ ;  /* 0x0000000100007819 */ /* 0x002fce00000006ff */
[----:B------:R-:W1:Y:S01]  /*0090*/  LDC.64 R6, c[0x0][0x250] ;  /* 0x00009400ff067b82 */ /* 0x000e620000000a00 */
[----:B---3--:R-:W-:Y:S02]  /*00a0*/  SHF.R.S32.HI R3, RZ, 0x17, R5 ;  /* 0x00000017ff037819 */ /* 0x008fe40000011405 */
[----:B------:R-:W-:Y:S02]  /*00b0*/  LOP3.LUT R0, R0, 0xfe, RZ, 0xc0, !PT ;  /* 0x000000fe00007812 */ /* 0x000fe400078ec0ff */
[----:B------:R-:W-:-:S03]  /*00c0*/  SGXT R3, R3, 0x1 ;  /* 0x000000010303781a */ /* 0x000fc60000000200 */
[----:B------:R-:W3:Y:S01]  /*00d0*/  LDC.64 R8, c[0x0][0x240] ;  /* 0x00009000ff087b82 */ /* 0x000ee20000000a00 */
[----:B------:R-:W-:-:S04]  /*00e0*/  LEA R0, R5, R0, 0x8 ;  /* 0x0000000005007211 */ /* 0x000fc800078e40ff */
[----:B------:R-:W-:-:S03]  /*00f0*/  LEA.HI R3, R3, R0, RZ, 0x6 ;  /* 0x0000000003037211 */ /* 0x000fc600078f30ff */
[----:B------:R-:W1:Y:S01]  /*0100*/  LDC.64 R4, c[0x0][0x248] ;  /* 0x00009200ff047b82 */ /* 0x000e620000000a00 */
[----:B------:R-:W-:-:S04]  /*0110*/  SHF.R.S32.HI R3, RZ, 0x6, R3 ;  /* 0x00000006ff037819 */ /* 0x000fc80000011403 */
[----:B------:R-:W-:-:S04]  /*0120*/  LEA.HI R2, R3, R3, RZ, 0x5 ;  /* 0x0000000303027211 */ /* 0x000fc800078f28ff */
[----:B------:R-:W-:-:S04]  /*0130*/  LOP3.LUT R2, R2, 0xffffffe0, RZ, 0xc0, !PT ;  /* 0xffffffe002027812 */ /* 0x000fc800078ec0ff */
[----:B------:R-:W-:Y:S02]  /*0140*/  IADD3 R13, R3, -R2, RZ ;  /* 0x80000002030d7210 */ /* 0x000fe40007ffe0ff */
[----:B------:R-:W1:Y:S03]  /*0150*/  LDC.64 R2, c[0x0][0x218] ;  /* 0x00008600ff027b82 */ /* 0x000e660000000a00 */
[----:B--2---:R-:W-:-:S05]  /*0160*/  IMAD.WIDE R10, R13, 0x4, R10 ;  /* 0x000000040d0a7825 */ /* 0x004fca00078e020a */
[----:B------:R2:W3:Y:S01]  /*0170*/  LDG.E.EL R12, desc[UR4][R10.64] ;  /* 0x000000040a0c7981 */ /* 0x0004e2000c2e1900 */
[----:B----4-:R-:W-:-:S05]  /*0180*/  IMAD.WIDE R20, R13, 0x4, R20 ;  /* 0x000000040d147825 */ /* 0x010fca00078e0214 */
[----:B------:R3:W4:Y:S01]  /*0190*/  LDG.E.EL R14, desc[UR4][R20.64] ;  /* 0x00000004140e7981 */ /* 0x000722000c2e1900 */
[C---:B-----5:R-:W-:Y:S01]  /*01a0*/  IMAD.WIDE R16, R13.reuse, 0x4, R16 ;  /* 0x000000040d107825 */ /* 0x060fe200078e0210 */
[----:B--2---:R-:W2:Y:S03]  /*01b0*/  LDC.64 R10, c[0x0][0x258] ;  /* 0x00009600ff0a7b82 */ /* 0x004ea60000000a00 */
[----:B0-----:R-:W-:Y:S02]  /*01c0*/  IMAD.WIDE R18, R13, 0x4, R18 ;  /* 0x000000040d127825 */ /* 0x001fe400078e0212 */
[----:B------:R-:W5:Y:S02]  /*01d0*/  LDG.E.EL R16, desc[UR4][R16.64] ;  /* 0x0000000410107981 */ /* 0x000f64000c2e1900 */
[C---:B-1----:R-:W-:Y:S02]  /*01e0*/  IMAD.WIDE R2, R0.reuse, 0x4, R2 ;  /* 0x0000000400027825 */ /* 0x042fe400078e0202 */
[----:B------:R-:W5:Y:S04]  /*01f0*/  LDG.E.EL R15, desc[UR4][R18.64] ;  /* 0x00000004120f7981 */ /* 0x000f68000c2e1900 */
[----:B------:R-:W4:Y:S01]  /*0200*/  LDG.E.64 R2, desc[UR4][R2.64] ;  /* 0x0000000402027981 */ /* 0x000f22000c1e1b00 */
[----:B------:R-:W-:-:S06]  /*0210*/  IMAD.WIDE R4, R0, 0x4, R4 ;  /* 0x0000000400047825 */ /* 0x000fcc00078e0204 */
[----:B------:R-:W5:Y:S01]  /*0220*/  LDG.E.64 R4, desc[UR4][R4.64] ;  /* 0x0000000404047981 */ /* 0x000f62000c1e1b00 */
[----:B------:R-:W-:-:S04]  /*0230*/  IMAD.WIDE R22, R13, 0x4, R6 ;  /* 0x000000040d167825 */ /* 0x000fc800078e0206 */
[----:B---3--:R-:W-:Y:S02]  /*0240*/  IMAD.WIDE R20, R13, 0x4, R8 ;  /* 0x000000040d147825 */ /* 0x008fe400078e0208 */
[----:B------:R-:W3:Y:S02]  /*0250*/  LDG.E.EL R8, desc[UR4][R22.64] ;  /* 0x0000000416087981 */ /* 0x000ee4000c2e1900 */
[----:B--2---:R-:W-:Y:S02]  /*0260*/  IMAD.WIDE R6, R0, 0x4, R10 ;  /* 0x0000000400067825 */ /* 0x004fe400078e020a */
[----:B------:R-:W2:Y:S04]  /*0270*/  LDG.E.EL R9, desc[UR4][R20.64] ;  /* 0x0000000414097981 */ /* 0x000ea8000c2e1900 */
[----:B------:R-:W2:Y:S01]  /*0280*/  LDG.E.64 R6, desc[UR4][R6.64] ;  /* 0x0000000406067981 */ /* 0x000ea2000c1e1b00 */
[----:B------:R-:W-:Y:S01]  /*0290*/  HFMA2.MMA R11, -RZ, RZ, 1.625, 0 ;  /* 0x3e800000ff0b7435 */ /* 0x000fe200000001ff */
[----:B------:R-:W-:-:S04]  /*02a0*/  SHF.R.S32.HI R13, RZ, 0x1f, R0 ;  /* 0x0000001fff0d7819 */ /* 0x000fc80000011400 */
[----:B------:R-:W-:Y:S01]  /*02b0*/  LEA.HI R13, R13, R0, RZ, 0xb ;  /* 0x000000000d0d7211 */ /* 0x000fe200078f58ff */
[----:B------:R-:W-:-:S04]  /*02c0*/  FADD R12, R12, 9.9999997473787516356e-06 ;  /* 0x3727c5ac0c0c7421 */ /* 0x000fc80000000000 */
[----:B------:R-:W0:Y:S02]  /*02d0*/  MUFU.SQRT R10, R12 ;  /* 0x0000000c000a7308 */ /* 0x000e240000002000 */
[C---:B0-----:R-:W-:Y:S02]  /*02e0*/  FSETP.GT.AND P0, PT, R10.reuse, 8.50705917302346158658e+37, PT ;  /* 0x7e8000000a00780b */ /* 0x041fe40003f04000 */
[----:B------:R-:W-:-:S11]  /*02f0*/  FSETP.GEU.AND P1, PT, R10, 1.175494350822287508e-38, PT ;  /* 0x008000000a00780b */ /* 0x000fd60003f2e000 */
[----:B------:R-:W-:-:S04]  /*0300*/  @P0 FMUL R10, R10, 0.25 ;  /* 0x3e8000000a0a0820 */ /* 0x000fc80000400000 */
[----:B------:R-:W-:-:S06]  /*0310*/  @!P1 FMUL R10, R10, 16777216 ;  /* 0x4b8000000a0a9820 */ /* 0x000fcc0000400000 */
[----:B------:R-:W0:Y:S01]  /*0320*/  MUFU.RCP R10, R10 ;  /* 0x0000000a000a7308 */ /* 0x000e220000001000 */
[----:B------:R-:W-:Y:S01]  /*0330*/  FSEL R11, R11, 1, P0 ;  /* 0x3f8000000b0b7808 */ /* 0x000fe20000000000 */
[----:B----4-:R-:W-:-:S04]  /*0340*/  FADD R2, R2, -R14 ;  /* 0x8000000e02027221 */ /* 0x010fc80000000000 */
[----:B------:R-:W-:Y:S01]  /*0350*/  @!P1 FMUL R11, R11, 16777216 ;  /* 0x4b8000000b0b9820 */ /* 0x000fe20000400000 */
[----:B------:R-:W-:-:S03]  /*0360*/  FADD R3, R3, -R14 ;  /* 0x8000000e03037221 */ /* 0x000fc60000000000 */
[----:B0-----:R-:W-:-:S04]  /*0370*/  FMUL R11, R10, R11 ;  /* 0x0000000b0a0b7220 */ /* 0x001fc80000400000 */
[-C--:B------:R-:W-:Y:S01]  /*0380*/  FMUL R12, R2, R11.reuse ;  /* 0x0000000b020c7220 */ /* 0x080fe20000400000 */
[----:B------:R-:W-:Y:S02]  /*0390*/  FMUL R11, R3, R11 ;  /* 0x0000000b030b7220 */ /* 0x000fe40000400000 */
[----:B------:R-:W0:Y:S01]  /*03a0*/  LDC.64 R2, c[0x0][0x210] ;  /* 0x00008400ff027b82 */ /* 0x000e220000000a00 */
[C-C-:B-----5:R-:W-:Y:S01]  /*03b0*/  FFMA R12, R15.reuse, R12, R16.reuse ;  /* 0x0000000c0f0c7223 */ /* 0x160fe20000000010 */
[----:B------:R-:W-:Y:S01]  /*03c0*/  FFMA R16, R15, R11, R16 ;  /* 0x0000000b0f107223 */ /* 0x000fe20000000010 */
[----:B------:R-:W-:Y:S02]  /*03d0*/  FSETP.GT.AND P2, PT, R4, RZ, PT ;  /* 0x000000ff0400720b */ /* 0x000fe40003f44000 */
[----:B------:R-:W-:-:S03]  /*03e0*/  FSETP.GT.AND P3, PT, R5, RZ, PT ;  /* 0x000000ff0500720b */ /* 0x000fc60003f64000 */
[----:B------:R-:W1:Y:S01]  /*03f0*/  LDC.64 R10, c[0x0][0x260] ;  /* 0x00009800ff0a7b82 */ /* 0x000e620000000a00 */
[----:B------:R-:W-:Y:S02]  /*0400*/  FSETP.GT.AND P0, PT, R12, RZ, PT ;  /* 0x000000ff0c00720b */ /* 0x000fe40003f04000 */
[----:B------:R-:W-:Y:S02]  /*0410*/  FSETP.GT.AND P1, PT, R16, RZ, PT ;  /* 0x000000ff1000720b */ /* 0x000fe40003f24000 */
[C---:B------:R-:W-:Y:S02]  /*0420*/  SHF.L.U32 R14, R13.reuse, 0x1, RZ ;  /* 0x000000010d0e7819 */ /* 0x040fe400000006ff */
[----:B------:R-:W-:Y:S01]  /*0430*/  LOP3.LUT R13, R13, 0xfffff800, RZ, 0xc0, !PT ;  /* 0xfffff8000d0d7812 */ /* 0x000fe200078ec0ff */
[-C--:B---3--:R-:W-:Y:S01]  /*0440*/  @!P2 FMUL R4, R4, R8.reuse ;  /* 0x000000080404a220 */ /* 0x088fe20000400000 */
[----:B------:R-:W-:Y:S01]  /*0450*/  LOP3.LUT R14, R14, 0xfffff000, RZ, 0xc0, !PT ;  /* 0xfffff0000e0e7812 */ /* 0x000fe200078ec0ff */
[----:B------:R-:W-:-:S03]  /*0460*/  @!P3 FMUL R5, R5, R8 ;  /* 0x000000080505b220 */ /* 0x000fc60000400000 */
[----:B------:R-:W-:Y:S01]  /*0470*/  IADD3 R13, R14, R0, -R13 ;  /* 0x000000000e0d7210 */ /* 0x000fe20007ffe80d */
[----:B--2---:R-:W-:Y:S01]  /*0480*/  @!P0 FMUL R12, R9, R12 ;  /* 0x0000000c090c8220 */ /* 0x004fe20000400000 */
[----:B------:R-:W-:Y:S01]  /*0490*/  FADD R7, R7, R5 ;  /* 0x0000000507077221 */ /* 0x000fe20000000000 */
[----:B------:R-:W-:Y:S01]  /*04a0*/  @!P1 FMUL R16, R9, R16 ;  /* 0x0000001009109220 */ /* 0x000fe20000400000 */
[----:B------:R-:W-:Y:S01]  /*04b0*/  FADD R9, R6, R4 ;  /* 0x0000000406097221 */ /* 0x000fe20000000000 */
[----:B0-----:R-:W-:-:S04]  /*04c0*/  IMAD.WIDE R2, R0, 0x4, R2 ;  /* 0x0000000400027825 */ /* 0x001fc800078e0202 */
[----:B------:R-:W-:Y:S01]  /*04d0*/  FADD R7, R16, R7 ;  /* 0x0000000710077221 */ /* 0x000fe20000000000 */
[----:B------:R-:W-:Y:S01]  /*04e0*/  FADD R6, R12, R9 ;  /* 0x000000090c067221 */ /* 0x000fe20000000000 */
[----:B-1----:R-:W-:-:S04]  /*04f0*/  IMAD.WIDE R10, R13, 0x4, R10 ;  /* 0x000000040d0a7825 */ /* 0x002fc800078e020a */
[----:B------:R-:W-:Y:S04]  /*0500*/  STG.E.64 desc[UR4][R2.64], R6 ;  /* 0x0000000602007986 */ /* 0x000fe8000c101b04 */
[----:B------:R-:W-:Y:S01]  /*0510*/  STG.E.64 desc[UR4][R10.64], R6 ;  /* 0x000000060a007986 */ /* 0x000fe2000c101b04 */
[----:B------:R-:W-:Y:S05]  /*0520*/  EXIT ;  /* 0x000000000000794d */ /* 0x000fea0003800000 */
.L_x_0:
[----:B------:R-:W-:-:S00]  /*0530*/  BRA `(.L_x_0) ;  /* 0xfffffffc00fc7947 */ /* 0x000fc0000383ffff */
[----:B------:R-:W-:-:S00]  /*0540*/  NOP ;  /* 0x0000000000007918 */ /* 0x000fc00000000000 */
        /* <DEDUP_REMOVED lines=11> */
.L_x_1:


//--------------------- .nv.global.init           --------------------------
	.section	.nv.global.init,"aw",@progbits
.nv.global.init:
	.type		_$_str,@object
	.size		_$_str,(_$_str_$_2 - _$_str)
_$_str:
        /*0000*/ 	.byte	0x5f, 0x5f, 0x43, 0x55, 0x44, 0x41, 0x5f, 0x46, 0x54, 0x5a, 0x00
	.type		_$_str_$_2,@object
	.size		_$_str_$_2,(.L_1 - _$_str_$_2)
_$_str_$_2:
        /*000b*/ 	.byte	0x5f, 0x5f, 0x43, 0x55, 0x44, 0x41, 0x5f, 0x50, 0x52, 0x45, 0x43, 0x5f, 0x53, 0x51, 0x52, 0x54
        /*001b*/ 	.byte	0x00
.L_1:


//--------------------- .nv.constant0.triton_poi_fused__native_batch_norm_legit_no_training__prelu_kernel_add_cat_30 --------------------------
	.section	.nv.constant0.triton_poi_fused__native_batch_norm_legit_no_training__prelu_kernel_add_cat_30,"a",@progbits
	.sectionflags	@""
	.align	4
.nv.constant0.triton_poi_fused__native_batch_norm_legit_no_training__prelu_kernel_add_cat_30:
	.zero		620
